//
// Generated by NVIDIA NVVM Compiler
//
// Compiler Build ID: CL-36424714
// Cuda compilation tools, release 13.0, V13.0.88
// Based on NVVM 20.0.0
//

.version 9.0
.target sm_100
.address_size 64

	// .globl	_Z15vectorAddKernelPfS_S_m

.visible .entry _Z15vectorAddKernelPfS_S_m(
	.param .u64 .ptr .align 1 _Z15vectorAddKernelPfS_S_m_param_0,
	.param .u64 .ptr .align 1 _Z15vectorAddKernelPfS_S_m_param_1,
	.param .u64 .ptr .align 1 _Z15vectorAddKernelPfS_S_m_param_2,
	.param .u64 _Z15vectorAddKernelPfS_S_m_param_3
)
{
	.reg .pred 	%p<2>;
	.reg .b32 	%r<5>;
	.reg .b32 	%f<4>;
	.reg .b64 	%rd<13>;

	ld.param.u64 	%rd2, [_Z15vectorAddKernelPfS_S_m_param_0];
	ld.param.u64 	%rd3, [_Z15vectorAddKernelPfS_S_m_param_1];
	ld.param.u64 	%rd4, [_Z15vectorAddKernelPfS_S_m_param_2];
	ld.param.u64 	%rd5, [_Z15vectorAddKernelPfS_S_m_param_3];
	mov.u32 	%r1, %ctaid.x;
	mov.u32 	%r2, %ntid.x;
	mov.u32 	%r3, %tid.x;
	mad.lo.s32 	%r4, %r1, %r2, %r3;
	cvt.u64.u32 	%rd1, %r4;
	setp.le.u64 	%p1, %rd5, %rd1;
	@%p1 bra 	$L__BB0_2;
	cvta.to.global.u64 	%rd6, %rd2;
	cvta.to.global.u64 	%rd7, %rd3;
	cvta.to.global.u64 	%rd8, %rd4;
	shl.b64 	%rd9, %rd1, 2;
	add.s64 	%rd10, %rd6, %rd9;
	ld.global.f32 	%f1, [%rd10];
	add.s64 	%rd11, %rd7, %rd9;
	ld.global.f32 	%f2, [%rd11];
	add.f32 	%f3, %f1, %f2;
	add.s64 	%rd12, %rd8, %rd9;
	st.global.f32 	[%rd12], %f3;
$L__BB0_2:
	ret;

}


// ===== COMPILED SASS (sm_100) =====

	.target	sm_100

	.elftype	@"ET_EXEC"


//--------------------- .note.nv.tkinfo           --------------------------
	.section	.note.nv.tkinfo,"",@"SHT_NOTE"
	.sectionflags	@"SHF_NOTE_NV_TKINFO"
	.tkinfo
        /*0018*/ 	.word	0x00000002
        /*0030*/ 	.string	""
        /*0030*/ 	.string	"ptxas"
        /*0030*/ 	.string	"Cuda compilation tools, release 13.0, V13.0.88"
        /*0030*/ 	.string	"Build cuda_13.0.r13.0/compiler.36424714_0"
        /*0030*/ 	.string	"-arch sm_100 -m 64 "



//--------------------- .note.nv.cuinfo           --------------------------
	.section	.note.nv.cuinfo,"",@"SHT_NOTE"
	.sectionflags	@"SHF_NOTE_NV_CUINFO"
        /*0018*/ 	.short	0x0002
        /*001a*/ 	.short	0x0064
        /*001c*/ 	.short	0x0082
	.zero		2


//--------------------- .nv.info                  --------------------------
	.section	.nv.info,"",@"SHT_CUDA_INFO"
	.align	4


	//----- nvinfo : EIATTR_REGCOUNT
	.align		4
        /*0000*/ 	.byte	0x04, 0x2f
        /*0002*/ 	.short	(.L_1 - .L_0)
	.align		4
.L_0:
        /*0004*/ 	.word	index@(_Z15vectorAddKernelPfS_S_m)
        /*0008*/ 	.word	0x0000000c


	//----- nvinfo : EIATTR_FRAME_SIZE
	.align		4
.L_1:
        /*000c*/ 	.byte	0x04, 0x11
        /*000e*/ 	.short	(.L_3 - .L_2)
	.align		4
.L_2:
        /*0010*/ 	.word	index@(_Z15vectorAddKernelPfS_S_m)
        /*0014*/ 	.word	0x00000000


	//----- nvinfo : EIATTR_MIN_STACK_SIZE
	.align		4
.L_3:
        /*0018*/ 	.byte	0x04, 0x12
        /*001a*/ 	.short	(.L_5 - .L_4)
	.align		4
.L_4:
        /*001c*/ 	.word	index@(_Z15vectorAddKernelPfS_S_m)
        /*0020*/ 	.word	0x00000000
.L_5:


//--------------------- .nv.compat                --------------------------
	.section	.nv.compat,"",@"SHT_CUDA_COMPAT_INFO"
	.align	4
        /*0000*/ 	.byte	0x02, 0x09, 0x00, 0x00, 0x02, 0x02, 0x01, 0x00, 0x02, 0x05, 0x05, 0x00, 0x03, 0x07, 0x01, 0x01
        /*0010*/ 	.byte	0x02, 0x03, 0x00, 0x00, 0x02, 0x06, 0x01, 0x00, 0x04, 0x0b, 0x08, 0x00, 0x09, 0x00, 0x00, 0x00
        /*0020*/ 	.byte	0x00, 0x00, 0x00, 0x00


//--------------------- .nv.info._Z15vectorAddKernelPfS_S_m --------------------------
	.section	.nv.info._Z15vectorAddKernelPfS_S_m,"",@"SHT_CUDA_INFO"
	.sectionflags	@""
	.align	4


	//----- nvinfo : EIATTR_CUDA_API_VERSION
	.align		4
        /*0000*/ 	.byte	0x04, 0x37
        /*0002*/ 	.short	(.L_7 - .L_6)
.L_6:
        /*0004*/ 	.word	0x00000082


	//----- nvinfo : EIATTR_KPARAM_INFO
	.align		4
.L_7:
        /*0008*/ 	.byte	0x04, 0x17
        /*000a*/ 	.short	(.L_9 - .L_8)
.L_8:
        /*000c*/ 	.word	0x00000000
        /*0010*/ 	.short	0x0003
        /*0012*/ 	.short	0x0018
        /*0014*/ 	.byte	0x00, 0xf0, 0x21, 0x00


	//----- nvinfo : EIATTR_KPARAM_INFO
	.align		4
.L_9:
        /*0018*/ 	.byte	0x04, 0x17
        /*001a*/ 	.short	(.L_11 - .L_10)
.L_10:
        /*001c*/ 	.word	0x00000000
        /*0020*/ 	.short	0x0002
        /*0022*/ 	.short	0x0010
        /*0024*/ 	.byte	0x00, 0xf5, 0x21, 0x00


	//----- nvinfo : EIATTR_KPARAM_INFO
	.align		4
.L_11:
        /*0028*/ 	.byte	0x04, 0x17
        /*002a*/ 	.short	(.L_13 - .L_12)
.L_12:
        /*002c*/ 	.word	0x00000000
        /*0030*/ 	.short	0x0001
        /*0032*/ 	.short	0x0008
        /*0034*/ 	.byte	0x00, 0xf5, 0x21, 0x00


	//----- nvinfo : EIATTR_KPARAM_INFO
	.align		4
.L_13:
        /*0038*/ 	.byte	0x04, 0x17
        /*003a*/ 	.short	(.L_15 - .L_14)
.L_14:
        /*003c*/ 	.word	0x00000000
        /*0040*/ 	.short	0x0000
        /*0042*/ 	.short	0x0000
        /*0044*/ 	.byte	0x00, 0xf5, 0x21, 0x00


	//----- nvinfo : EIATTR_SPARSE_MMA_MASK
	.align		4
.L_15:
        /*0048*/ 	.byte	0x03, 0x50
        /*004a*/ 	.short	0x0000


	//----- nvinfo : EIATTR_MAXREG_COUNT
	.align		4
        /*004c*/ 	.byte	0x03, 0x1b
        /*004e*/ 	.short	0x00ff


	//----- nvinfo : EIATTR_MERCURY_ISA_VERSION
	.align		4
        /*0050*/ 	.byte	0x03, 0x5f
        /*0052*/ 	.short	0x0101


	//----- nvinfo : EIATTR_VRC_CTA_INIT_COUNT
	.align		4
        /*0054*/ 	.byte	0x02, 0x4a
	.zero		1
	.zero		1


	//----- nvinfo : EIATTR_EXIT_INSTR_OFFSETS
	.align		4
        /*0058*/ 	.byte	0x04, 0x1c
        /*005a*/ 	.short	(.L_17 - .L_16)


	//   ....[0]....
.L_16:
        /*005c*/ 	.word	0x00000080


	//   ....[1]....
        /*0060*/ 	.word	0x00000180


	//----- nvinfo : EIATTR_CBANK_PARAM_SIZE
	.align		4
.L_17:
        /*0064*/ 	.byte	0x03, 0x19
        /*0066*/ 	.short	0x0020


	//----- nvinfo : EIATTR_PARAM_CBANK
	.align		4
        /*0068*/ 	.byte	0x04, 0x0a
        /*006a*/ 	.short	(.L_19 - .L_18)
	.align		4
.L_18:
        /*006c*/ 	.word	index@(.nv.constant0._Z15vectorAddKernelPfS_S_m)
        /*0070*/ 	.short	0x0380
        /*0072*/ 	.short	0x0020


	//----- nvinfo : EIATTR_SW_WAR
	.align		4
.L_19:
        /*0074*/ 	.byte	0x04, 0x36
        /*0076*/ 	.short	(.L_21 - .L_20)
.L_20:
        /*0078*/ 	.word	0x00000008
.L_21:


//--------------------- .nv.callgraph             --------------------------
	.section	.nv.callgraph,"",@"SHT_CUDA_CALLGRAPH"
	.align	4
	.sectionentsize	8
	.align		4
        /*0000*/ 	.word	0x00000000
	.align		4
        /*0004*/ 	.word	0xffffffff
	.align		4
        /*0008*/ 	.word	0x00000000
	.align		4
        /*000c*/ 	.word	0xfffffffe
	.align		4
        /*0010*/ 	.word	0x00000000
	.align		4
        /*0014*/ 	.word	0xfffffffd
	.align		4
        /*0018*/ 	.word	0x00000000
	.align		4
        /*001c*/ 	.word	0xfffffffc


//--------------------- .text._Z15vectorAddKernelPfS_S_m --------------------------
	.section	.text._Z15vectorAddKernelPfS_S_m,"ax",@progbits
	.align	128
        .global         _Z15vectorAddKernelPfS_S_m
        .type           _Z15vectorAddKernelPfS_S_m,@function
        .size           _Z15vectorAddKernelPfS_S_m,(.L_x_1 - _Z15vectorAddKernelPfS_S_m)
        .other          _Z15vectorAddKernelPfS_S_m,@"STO_CUDA_ENTRY STV_DEFAULT"
_Z15vectorAddKernelPfS_S_m:
.text._Z15vectorAddKernelPfS_S_m:
[----:B------:R-:W-:Y:S01]  /*0000*/  LDC R1, c[0x0][0x37c] ;  /* 0x0000df00ff017b82 */ /* 0x000fe20000000800 */
[----:B------:R-:W0:Y:S07]  /*0010*/  S2R R3, SR_TID.X ;  /* 0x0000000000037919 */ /* 0x000e2e0000002100 */
[----:B------:R-:W0:Y:S01]  /*0020*/  S2UR UR4, SR_CTAID.X ;  /* 0x00000000000479c3 */ /* 0x000e220000002500 */
[----:B------:R-:W1:Y:S07]  /*0030*/  LDCU.64 UR6, c[0x0][0x398] ;  /* 0x00007300ff0677ac */ /* 0x000e6e0008000a00 */
[----:B------:R-:W0:Y:S02]  /*0040*/  LDC R0, c[0x0][0x360] ;  /* 0x0000d800ff007b82 */ /* 0x000e240000000800 */
[----:B0-----:R-:W-:-:S05]  /*0050*/  IMAD R0, R0, UR4, R3 ;  /* 0x0000000400007c24 */ /* 0x001fca000f8e0203 */
[----:B-1----:R-:W-:-:S04]  /*0060*/  ISETP.GE.U32.AND P0, PT, R0, UR6, PT ;  /* 0x0000000600007c0c */ /* 0x002fc8000bf06070 */
[----:B------:R-:W-:-:S13]  /*0070*/  ISETP.GE.U32.AND.EX P0, PT, RZ, UR7, PT, P0 ;  /* 0x00000007ff007c0c */ /* 0x000fda000bf06100 */
[----:B------:R-:W-:Y:S05]  /*0080*/  @P0 EXIT ;  /* 0x000000000000094d */ /* 0x000fea0003800000 */
[----:B------:R-:W0:Y:S01]  /*0090*/  LDCU.128 UR8, c[0x0][0x380] ;  /* 0x00007000ff0877ac */ /* 0x000e220008000c00 */
[----:B------:R-:W-:Y:S01]  /*00a0*/  IMAD.SHL.U32 R6, R0, 0x4, RZ ;  /* 0x0000000400067824 */ /* 0x000fe200078e00ff */
[----:B------:R-:W-:Y:S01]  /*00b0*/  SHF.R.U32.HI R0, RZ, 0x1e, R0 ;  /* 0x0000001eff007819 */ /* 0x000fe20000011600 */
[----:B------:R-:W1:Y:S01]  /*00c0*/  LDCU.64 UR4, c[0x0][0x358] ;  /* 0x00006b00ff0477ac */ /* 0x000e620008000a00 */
[----:B------:R-:W2:Y:S02]  /*00d0*/  LDCU.64 UR6, c[0x0][0x390] ;  /* 0x00007200ff0677ac */ /* 0x000ea40008000a00 */
[C---:B0-----:R-:W-:Y:S02]  /*00e0*/  IADD3 R4, P1, PT, R6.reuse, UR10, RZ ;  /* 0x0000000a06047c10 */ /* 0x041fe4000ff3e0ff */
[----:B------:R-:W-:Y:S02]  /*00f0*/  IADD3 R2, P0, PT, R6, UR8, RZ ;  /* 0x0000000806027c10 */ /* 0x000fe4000ff1e0ff */
[----:B------:R-:W-:-:S02]  /*0100*/  IADD3.X R5, PT, PT, R0, UR11, RZ, P1, !PT ;  /* 0x0000000b00057c10 */ /* 0x000fc40008ffe4ff */
[----:B------:R-:W-:-:S04]  /*0110*/  IADD3.X R3, PT, PT, R0, UR9, RZ, P0, !PT ;  /* 0x0000000900037c10 */ /* 0x000fc800087fe4ff */
[----:B-1----:R-:W3:Y:S04]  /*0120*/  LDG.E R5, desc[UR4][R4.64] ;  /* 0x0000000404057981 */ /* 0x002ee8000c1e1900 */
[----:B------:R-:W3:Y:S01]  /*0130*/  LDG.E R2, desc[UR4][R2.64] ;  /* 0x0000000402027981 */ /* 0x000ee2000c1e1900 */
[----:B--2---:R-:W-:-:S04]  /*0140*/  IADD3 R6, P0, PT, R6, UR6, RZ ;  /* 0x0000000606067c10 */ /* 0x004fc8000ff1e0ff */
[----:B------:R-:W-:Y:S01]  /*0150*/  IADD3.X R7, PT, PT, R0, UR7, RZ, P0, !PT ;  /* 0x0000000700077c10 */ /* 0x000fe200087fe4ff */
[----:B---3--:R-:W-:-:S05]  /*0160*/  FADD R9, R2, R5 ;  /* 0x0000000502097221 */ /* 0x008fca0000000000 */
[----:B------:R-:W-:Y:S01]  /*0170*/  STG.E desc[UR4][R6.64], R9 ;  /* 0x0000000906007986 */ /* 0x000fe2000c101904 */
[----:B------:R-:W-:Y:S05]  /*0180*/  EXIT ;  /* 0x000000000000794d */ /* 0x000fea0003800000 */
.L_x_0:
[----:B------:R-:W-:-:S00]  /*0190*/  BRA `(.L_x_0) ;  /* 0xfffffffc00fc7947 */ /* 0x000fc0000383ffff */
[----:B------:R-:W-:-:S00]  /*01a0*/  NOP ;  /* 0x0000000000007918 */ /* 0x000fc00000000000 */
        /* <DEDUP_REMOVED lines=13> */
.L_x_1:


//--------------------- .nv.shared.reserved.0     --------------------------
	.section	.nv.shared.reserved.0,"aw",@nobits
	.weak		__nv_reservedSMEM_offset_0_alias
	.size		__nv_reservedSMEM_offset_0_alias, 0, 64
	.other		__nv_reservedSMEM_offset_0_alias,@"STO_CUDA_RESERVED_SHARED STV_DEFAULT"
__nv_reservedSMEM_offset_0_alias:
	.zero		0
	.zero		64


//--------------------- .nv.constant0._Z15vectorAddKernelPfS_S_m --------------------------
	.section	.nv.constant0._Z15vectorAddKernelPfS_S_m,"a",@progbits
	.sectionflags	@""
	.align	4
.nv.constant0._Z15vectorAddKernelPfS_S_m:
	.zero		928


//--------------------- SYMBOLS --------------------------

	.type		.nv.reservedSmem.offset0,@object
	.size		.nv.reservedSmem.offset0,0x4
